//
// Generated by NVIDIA NVVM Compiler
//
// Compiler Build ID: CL-36424714
// Cuda compilation tools, release 13.0, V13.0.88
// Based on NVVM 20.0.0
//

.version 9.0
.target sm_100
.address_size 64

	// .globl	_Z10blurKernelPiS_ii

.visible .entry _Z10blurKernelPiS_ii(
	.param .u64 .ptr .align 1 _Z10blurKernelPiS_ii_param_0,
	.param .u64 .ptr .align 1 _Z10blurKernelPiS_ii_param_1,
	.param .u32 _Z10blurKernelPiS_ii_param_2,
	.param .u32 _Z10blurKernelPiS_ii_param_3
)
{
	.reg .pred 	%p<32>;
	.reg .b32 	%r<87>;
	.reg .b64 	%rd<26>;

	ld.param.u64 	%rd7, [_Z10blurKernelPiS_ii_param_0];
	ld.param.u64 	%rd6, [_Z10blurKernelPiS_ii_param_1];
	ld.param.u32 	%r42, [_Z10blurKernelPiS_ii_param_2];
	ld.param.u32 	%r44, [_Z10blurKernelPiS_ii_param_3];
	cvta.to.global.u64 	%rd1, %rd7;
	mov.u32 	%r45, %ctaid.x;
	mov.u32 	%r46, %ntid.x;
	mov.u32 	%r47, %tid.x;
	mad.lo.s32 	%r1, %r45, %r46, %r47;
	mov.u32 	%r48, %ctaid.y;
	mov.u32 	%r49, %ntid.y;
	mov.u32 	%r50, %tid.y;
	mad.lo.s32 	%r51, %r48, %r49, %r50;
	setp.ge.s32 	%p3, %r1, %r42;
	setp.ge.s32 	%p4, %r51, %r44;
	or.pred  	%p5, %p3, %p4;
	@%p5 bra 	$L__BB0_20;
	setp.eq.s32 	%p6, %r51, 0;
	add.s32 	%r53, %r51, -1;
	mul.lo.s32 	%r3, %r53, %r42;
	setp.lt.s32 	%p7, %r1, 1;
	cvt.s64.s32 	%rd8, %r3;
	cvt.s64.s32 	%rd2, %r1;
	add.s64 	%rd9, %rd2, %rd8;
	shl.b64 	%rd10, %rd9, 2;
	add.s64 	%rd3, %rd1, %rd10;
	mov.b32 	%r71, 0;
	or.pred  	%p8, %p6, %p7;
	mov.u32 	%r72, %r71;
	@%p8 bra 	$L__BB0_3;
	ld.global.u32 	%r71, [%rd3+-4];
	mov.b32 	%r72, 1;
$L__BB0_3:
	setp.eq.s32 	%p9, %r51, 0;
	setp.lt.s32 	%p10, %r1, 0;
	or.pred  	%p11, %p9, %p10;
	@%p11 bra 	$L__BB0_5;
	add.s32 	%r55, %r1, %r3;
	mul.wide.s32 	%rd11, %r55, 4;
	add.s64 	%rd12, %rd1, %rd11;
	ld.global.u32 	%r56, [%rd12];
	add.s32 	%r71, %r56, %r71;
	add.s32 	%r72, %r72, 1;
$L__BB0_5:
	setp.eq.s32 	%p12, %r51, 0;
	add.s32 	%r57, %r1, 1;
	setp.gt.s32 	%p13, %r1, -2;
	setp.lt.s32 	%p14, %r57, %r42;
	and.pred  	%p1, %p13, %p14;
	not.pred 	%p16, %p1;
	or.pred  	%p17, %p12, %p16;
	@%p17 bra 	$L__BB0_7;
	ld.global.u32 	%r58, [%rd3+4];
	add.s32 	%r71, %r58, %r71;
	add.s32 	%r72, %r72, 1;
$L__BB0_7:
	setp.gt.s32 	%p18, %r1, 0;
	mul.lo.s32 	%r15, %r51, %r42;
	setp.le.s32 	%p19, %r1, %r42;
	and.pred  	%p2, %p18, %p19;
	cvt.s64.s32 	%rd13, %r15;
	add.s64 	%rd14, %rd2, %rd13;
	shl.b64 	%rd15, %rd14, 2;
	add.s64 	%rd4, %rd1, %rd15;
	not.pred 	%p20, %p2;
	@%p20 bra 	$L__BB0_9;
	ld.global.u32 	%r59, [%rd4+-4];
	add.s32 	%r71, %r59, %r71;
	add.s32 	%r72, %r72, 1;
$L__BB0_9:
	setp.lt.s32 	%p21, %r1, 0;
	@%p21 bra 	$L__BB0_11;
	add.s32 	%r60, %r1, %r15;
	mul.wide.s32 	%rd16, %r60, 4;
	add.s64 	%rd17, %rd1, %rd16;
	ld.global.u32 	%r61, [%rd17];
	add.s32 	%r71, %r61, %r71;
	add.s32 	%r72, %r72, 1;
$L__BB0_11:
	@%p16 bra 	$L__BB0_13;
	ld.global.u32 	%r62, [%rd4+4];
	add.s32 	%r71, %r62, %r71;
	add.s32 	%r72, %r72, 1;
$L__BB0_13:
	add.s32 	%r28, %r51, 1;
	setp.ge.u32 	%p23, %r28, %r44;
	add.s32 	%r29, %r15, %r42;
	cvt.s64.s32 	%rd18, %r29;
	add.s64 	%rd19, %rd2, %rd18;
	shl.b64 	%rd20, %rd19, 2;
	add.s64 	%rd5, %rd1, %rd20;
	or.pred  	%p25, %p23, %p20;
	@%p25 bra 	$L__BB0_15;
	ld.global.u32 	%r63, [%rd5+-4];
	add.s32 	%r71, %r63, %r71;
	add.s32 	%r72, %r72, 1;
$L__BB0_15:
	setp.ge.u32 	%p26, %r28, %r44;
	setp.lt.s32 	%p27, %r1, 0;
	or.pred  	%p28, %p26, %p27;
	@%p28 bra 	$L__BB0_17;
	add.s32 	%r64, %r1, %r29;
	mul.wide.s32 	%rd21, %r64, 4;
	add.s64 	%rd22, %rd1, %rd21;
	ld.global.u32 	%r65, [%rd22];
	add.s32 	%r71, %r65, %r71;
	add.s32 	%r72, %r72, 1;
$L__BB0_17:
	setp.ge.u32 	%p29, %r28, %r44;
	or.pred  	%p31, %p29, %p16;
	@%p31 bra 	$L__BB0_19;
	ld.global.u32 	%r66, [%rd5+4];
	add.s32 	%r71, %r66, %r71;
	add.s32 	%r72, %r72, 1;
$L__BB0_19:
	div.s32 	%r67, %r71, %r72;
	add.s32 	%r68, %r15, %r1;
	cvta.to.global.u64 	%rd23, %rd6;
	mul.wide.s32 	%rd24, %r68, 4;
	add.s64 	%rd25, %rd23, %rd24;
	st.global.u32 	[%rd25], %r67;
$L__BB0_20:
	ret;

}


// ===== COMPILED SASS (sm_100) =====

	.target	sm_100

	.elftype	@"ET_EXEC"


//--------------------- .note.nv.tkinfo           --------------------------
	.section	.note.nv.tkinfo,"",@"SHT_NOTE"
	.sectionflags	@"SHF_NOTE_NV_TKINFO"
	.tkinfo
        /*0018*/ 	.word	0x00000002
        /*0030*/ 	.string	""
        /*0030*/ 	.string	"ptxas"
        /*0030*/ 	.string	"Cuda compilation tools, release 13.0, V13.0.88"
        /*0030*/ 	.string	"Build cuda_13.0.r13.0/compiler.36424714_0"
        /*0030*/ 	.string	"-arch sm_100 -m 64 "



//--------------------- .note.nv.cuinfo           --------------------------
	.section	.note.nv.cuinfo,"",@"SHT_NOTE"
	.sectionflags	@"SHF_NOTE_NV_CUINFO"
        /*0018*/ 	.short	0x0002
        /*001a*/ 	.short	0x0064
        /*001c*/ 	.short	0x0082
	.zero		2


//--------------------- .nv.info                  --------------------------
	.section	.nv.info,"",@"SHT_CUDA_INFO"
	.align	4


	//----- nvinfo : EIATTR_REGCOUNT
	.align		4
        /*0000*/ 	.byte	0x04, 0x2f
        /*0002*/ 	.short	(.L_1 - .L_0)
	.align		4
.L_0:
        /*0004*/ 	.word	index@(_Z10blurKernelPiS_ii)
        /*0008*/ 	.word	0x0000001c


	//----- nvinfo : EIATTR_FRAME_SIZE
	.align		4
.L_1:
        /*000c*/ 	.byte	0x04, 0x11
        /*000e*/ 	.short	(.L_3 - .L_2)
	.align		4
.L_2:
        /*0010*/ 	.word	index@(_Z10blurKernelPiS_ii)
        /*0014*/ 	.word	0x00000000


	//----- nvinfo : EIATTR_MIN_STACK_SIZE
	.align		4
.L_3:
        /*0018*/ 	.byte	0x04, 0x12
        /*001a*/ 	.short	(.L_5 - .L_4)
	.align		4
.L_4:
        /*001c*/ 	.word	index@(_Z10blurKernelPiS_ii)
        /*0020*/ 	.word	0x00000000
.L_5:


//--------------------- .nv.compat                --------------------------
	.section	.nv.compat,"",@"SHT_CUDA_COMPAT_INFO"
	.align	4
        /*0000*/ 	.byte	0x02, 0x09, 0x00, 0x00, 0x02, 0x02, 0x01, 0x00, 0x02, 0x05, 0x05, 0x00, 0x03, 0x07, 0x01, 0x01
        /*0010*/ 	.byte	0x02, 0x03, 0x00, 0x00, 0x02, 0x06, 0x01, 0x00, 0x04, 0x0b, 0x08, 0x00, 0x09, 0x00, 0x00, 0x00
        /*0020*/ 	.byte	0x00, 0x00, 0x00, 0x00


//--------------------- .nv.info._Z10blurKernelPiS_ii --------------------------
	.section	.nv.info._Z10blurKernelPiS_ii,"",@"SHT_CUDA_INFO"
	.sectionflags	@""
	.align	4


	//----- nvinfo : EIATTR_CUDA_API_VERSION
	.align		4
        /*0000*/ 	.byte	0x04, 0x37
        /*0002*/ 	.short	(.L_7 - .L_6)
.L_6:
        /*0004*/ 	.word	0x00000082


	//----- nvinfo : EIATTR_KPARAM_INFO
	.align		4
.L_7:
        /*0008*/ 	.byte	0x04, 0x17
        /*000a*/ 	.short	(.L_9 - .L_8)
.L_8:
        /*000c*/ 	.word	0x00000000
        /*0010*/ 	.short	0x0003
        /*0012*/ 	.short	0x0014
        /*0014*/ 	.byte	0x00, 0xf0, 0x11, 0x00


	//----- nvinfo : EIATTR_KPARAM_INFO
	.align		4
.L_9:
        /*0018*/ 	.byte	0x04, 0x17
        /*001a*/ 	.short	(.L_11 - .L_10)
.L_10:
        /*001c*/ 	.word	0x00000000
        /*0020*/ 	.short	0x0002
        /*0022*/ 	.short	0x0010
        /*0024*/ 	.byte	0x00, 0xf0, 0x11, 0x00


	//----- nvinfo : EIATTR_KPARAM_INFO
	.align		4
.L_11:
        /*0028*/ 	.byte	0x04, 0x17
        /*002a*/ 	.short	(.L_13 - .L_12)
.L_12:
        /*002c*/ 	.word	0x00000000
        /*0030*/ 	.short	0x0001
        /*0032*/ 	.short	0x0008
        /*0034*/ 	.byte	0x00, 0xf5, 0x21, 0x00


	//----- nvinfo : EIATTR_KPARAM_INFO
	.align		4
.L_13:
        /*0038*/ 	.byte	0x04, 0x17
        /*003a*/ 	.short	(.L_15 - .L_14)
.L_14:
        /*003c*/ 	.word	0x00000000
        /*0040*/ 	.short	0x0000
        /*0042*/ 	.short	0x0000
        /*0044*/ 	.byte	0x00, 0xf5, 0x21, 0x00


	//----- nvinfo : EIATTR_SPARSE_MMA_MASK
	.align		4
.L_15:
        /*0048*/ 	.byte	0x03, 0x50
        /*004a*/ 	.short	0x0000


	//----- nvinfo : EIATTR_MAXREG_COUNT
	.align		4
        /*004c*/ 	.byte	0x03, 0x1b
        /*004e*/ 	.short	0x00ff


	//----- nvinfo : EIATTR_MERCURY_ISA_VERSION
	.align		4
        /*0050*/ 	.byte	0x03, 0x5f
        /*0052*/ 	.short	0x0101


	//----- nvinfo : EIATTR_VRC_CTA_INIT_COUNT
	.align		4
        /*0054*/ 	.byte	0x02, 0x4a
	.zero		1
	.zero		1


	//----- nvinfo : EIATTR_EXIT_INSTR_OFFSETS
	.align		4
        /*0058*/ 	.byte	0x04, 0x1c
        /*005a*/ 	.short	(.L_17 - .L_16)


	//   ....[0]....
.L_16:
        /*005c*/ 	.word	0x000000c0


	//   ....[1]....
        /*0060*/ 	.word	0x00000700


	//----- nvinfo : EIATTR_CBANK_PARAM_SIZE
	.align		4
.L_17:
        /*0064*/ 	.byte	0x03, 0x19
        /*0066*/ 	.short	0x0018


	//----- nvinfo : EIATTR_PARAM_CBANK
	.align		4
        /*0068*/ 	.byte	0x04, 0x0a
        /*006a*/ 	.short	(.L_19 - .L_18)
	.align		4
.L_18:
        /*006c*/ 	.word	index@(.nv.constant0._Z10blurKernelPiS_ii)
        /*0070*/ 	.short	0x0380
        /*0072*/ 	.short	0x0018


	//----- nvinfo : EIATTR_SW_WAR
	.align		4
.L_19:
        /*0074*/ 	.byte	0x04, 0x36
        /*0076*/ 	.short	(.L_21 - .L_20)
.L_20:
        /*0078*/ 	.word	0x00000008
.L_21:


//--------------------- .nv.callgraph             --------------------------
	.section	.nv.callgraph,"",@"SHT_CUDA_CALLGRAPH"
	.align	4
	.sectionentsize	8
	.align		4
        /*0000*/ 	.word	0x00000000
	.align		4
        /*0004*/ 	.word	0xffffffff
	.align		4
        /*0008*/ 	.word	0x00000000
	.align		4
        /*000c*/ 	.word	0xfffffffe
	.align		4
        /*0010*/ 	.word	0x00000000
	.align		4
        /*0014*/ 	.word	0xfffffffd
	.align		4
        /*0018*/ 	.word	0x00000000
	.align		4
        /*001c*/ 	.word	0xfffffffc


//--------------------- .text._Z10blurKernelPiS_ii --------------------------
	.section	.text._Z10blurKernelPiS_ii,"ax",@progbits
	.align	128
        .global         _Z10blurKernelPiS_ii
        .type           _Z10blurKernelPiS_ii,@function
        .size           _Z10blurKernelPiS_ii,(.L_x_1 - _Z10blurKernelPiS_ii)
        .other          _Z10blurKernelPiS_ii,@"STO_CUDA_ENTRY STV_DEFAULT"
_Z10blurKernelPiS_ii:
.text._Z10blurKernelPiS_ii:
[----:B------:R-:W-:Y:S01]  /*0000*/  LDC R1, c[0x0][0x37c] ;  /* 0x0000df00ff017b82 */ /* 0x000fe20000000800 */
[----:B------:R-:W0:Y:S07]  /*0010*/  S2R R5, SR_TID.Y ;  /* 0x0000000000057919 */ /* 0x000e2e0000002200 */
[----:B------:R-:W1:Y:S01]  /*0020*/  LDC R6, c[0x0][0x360] ;  /* 0x0000d800ff067b82 */ /* 0x000e620000000800 */
[----:B------:R-:W2:Y:S01]  /*0030*/  LDCU.64 UR6, c[0x0][0x390] ;  /* 0x00007200ff0677ac */ /* 0x000ea20008000a00 */
[----:B------:R-:W1:Y:S06]  /*0040*/  S2R R3, SR_TID.X ;  /* 0x0000000000037919 */ /* 0x000e6c0000002100 */
[----:B------:R-:W0:Y:S08]  /*0050*/  S2UR UR5, SR_CTAID.Y ;  /* 0x00000000000579c3 */ /* 0x000e300000002600 */
[----:B------:R-:W0:Y:S08]  /*0060*/  LDC R4, c[0x0][0x364] ;  /* 0x0000d900ff047b82 */ /* 0x000e300000000800 */
[----:B------:R-:W1:Y:S01]  /*0070*/  S2UR UR4, SR_CTAID.X ;  /* 0x00000000000479c3 */ /* 0x000e620000002500 */
[----:B0-----:R-:W-:-:S05]  /*0080*/  IMAD R4, R4, UR5, R5 ;  /* 0x0000000504047c24 */ /* 0x001fca000f8e0205 */
[----:B--2---:R-:W-:Y:S01]  /*0090*/  ISETP.GE.AND P0, PT, R4, UR7, PT ;  /* 0x0000000704007c0c */ /* 0x004fe2000bf06270 */
[----:B-1----:R-:W-:-:S05]  /*00a0*/  IMAD R6, R6, UR4, R3 ;  /* 0x0000000406067c24 */ /* 0x002fca000f8e0203 */
[----:B------:R-:W-:-:S13]  /*00b0*/  ISETP.GE.OR P0, PT, R6, UR6, P0 ;  /* 0x0000000606007c0c */ /* 0x000fda0008706670 */
[----:B------:R-:W-:Y:S05]  /*00c0*/  @P0 EXIT ;  /* 0x000000000000094d */ /* 0x000fea0003800000 */
[----:B------:R-:W-:Y:S01]  /*00d0*/  ISETP.GE.AND P3, PT, R6, RZ, PT ;  /* 0x000000ff0600720c */ /* 0x000fe20003f66270 */
[----:B------:R-:W0:Y:S01]  /*00e0*/  LDCU.64 UR8, c[0x0][0x380] ;  /* 0x00007000ff0877ac */ /* 0x000e220008000a00 */
[----:B------:R-:W-:Y:S01]  /*00f0*/  VIADD R0, R4, 0xffffffff ;  /* 0xffffffff04007836 */ /* 0x000fe20000000000 */
[----:B------:R-:W-:Y:S02]  /*0100*/  ISETP.GE.AND P1, PT, R6, 0x1, PT ;  /* 0x000000010600780c */ /* 0x000fe40003f26270 */
[----:B------:R-:W-:Y:S01]  /*0110*/  ISETP.EQ.OR P2, PT, R4, RZ, !P3 ;  /* 0x000000ff0400720c */ /* 0x000fe20005f42670 */
[----:B------:R-:W-:Y:S01]  /*0120*/  IMAD R5, R0, UR6, RZ ;  /* 0x0000000600057c24 */ /* 0x000fe2000f8e02ff */
[----:B------:R-:W1:Y:S01]  /*0130*/  LDCU.64 UR4, c[0x0][0x358] ;  /* 0x00006b00ff0477ac */ /* 0x000e620008000a00 */
[----:B------:R-:W-:Y:S02]  /*0140*/  SHF.R.S32.HI R12, RZ, 0x1f, R6 ;  /* 0x0000001fff0c7819 */ /* 0x000fe40000011406 */
[----:B------:R-:W-:-:S02]  /*0150*/  ISETP.EQ.OR P1, PT, R4, RZ, !P1 ;  /* 0x000000ff0400720c */ /* 0x000fc40004f22670 */
[----:B------:R-:W-:Y:S01]  /*0160*/  IADD3 R0, P0, PT, R6, R5, RZ ;  /* 0x0000000506007210 */ /* 0x000fe20007f1e0ff */
[----:B------:R-:W-:Y:S01]  /*0170*/  VIADD R14, R4, 0x1 ;  /* 0x00000001040e7836 */ /* 0x000fe20000000000 */
[----:B------:R-:W2:Y:S04]  /*0180*/  @P3 LDC.64 R10, c[0x0][0x380] ;  /* 0x0000e000ff0a3b82 */ /* 0x000ea80000000a00 */
[----:B------:R-:W-:Y:S01]  /*0190*/  @!P2 IMAD.IADD R7, R6, 0x1, R5 ;  /* 0x000000010607a824 */ /* 0x000fe200078e0205 */
[----:B------:R-:W-:Y:S02]  /*01a0*/  LEA.HI.X.SX32 R5, R5, R12, 0x1, P0 ;  /* 0x0000000c05057211 */ /* 0x000fe400000f0eff */
[C---:B0-----:R-:W-:Y:S01]  /*01b0*/  LEA R8, P0, R0.reuse, UR8, 0x2 ;  /* 0x0000000800087c11 */ /* 0x041fe2000f8010ff */
[----:B------:R-:W0:Y:S03]  /*01c0*/  @!P2 LDC.64 R2, c[0x0][0x380] ;  /* 0x0000e000ff02ab82 */ /* 0x000e260000000a00 */
[----:B------:R-:W-:Y:S01]  /*01d0*/  LEA.HI.X R9, R0, UR9, R5, 0x2, P0 ;  /* 0x0000000900097c11 */ /* 0x000fe200080f1405 */
[----:B------:R-:W-:-:S06]  /*01e0*/  IMAD.MOV.U32 R0, RZ, RZ, RZ ;  /* 0x000000ffff007224 */ /* 0x000fcc00078e00ff */
[----:B-1----:R-:W3:Y:S01]  /*01f0*/  @!P1 LDG.E R0, desc[UR4][R8.64+-0x4] ;  /* 0xfffffc0408009981 */ /* 0x002ee2000c1e1900 */
[----:B0-----:R-:W-:-:S05]  /*0200*/  @!P2 IMAD.WIDE R2, R7, 0x4, R2 ;  /* 0x000000040702a825 */ /* 0x001fca00078e0202 */
[----:B------:R0:W3:Y:S01]  /*0210*/  @!P2 LDG.E R15, desc[UR4][R2.64] ;  /* 0x00000004020fa981 */ /* 0x0000e2000c1e1900 */
[----:B------:R-:W-:Y:S01]  /*0220*/  VIADD R5, R6, 0x1 ;  /* 0x0000000106057836 */ /* 0x000fe20000000000 */
[----:B------:R-:W-:Y:S01]  /*0230*/  ISETP.GE.U32.OR P4, PT, R14, UR7, !P3 ;  /* 0x000000070e007c0c */ /* 0x000fe2000df86470 */
[----:B------:R-:W-:-:S03]  /*0240*/  HFMA2 R7, -RZ, RZ, 0, 0 ;  /* 0x00000000ff077431 */ /* 0x000fc600000001ff */
[----:B------:R-:W-:Y:S01]  /*0250*/  ISETP.GE.AND P0, PT, R5, UR6, PT ;  /* 0x0000000605007c0c */ /* 0x000fe2000bf06270 */
[----:B------:R-:W-:-:S03]  /*0260*/  IMAD R17, R4, UR6, RZ ;  /* 0x0000000604117c24 */ /* 0x000fc6000f8e02ff */
[C---:B------:R-:W-:Y:S01]  /*0270*/  ISETP.GT.AND P0, PT, R6.reuse, -0x2, !P0 ;  /* 0xfffffffe0600780c */ /* 0x040fe20004704270 */
[----:B------:R-:W-:Y:S01]  /*0280*/  @!P1 IMAD.MOV.U32 R7, RZ, RZ, 0x1 ;  /* 0x00000001ff079424 */ /* 0x000fe200078e00ff */
[----:B------:R-:W-:Y:S02]  /*0290*/  ISETP.GT.AND P1, PT, R6, UR6, PT ;  /* 0x0000000606007c0c */ /* 0x000fe4000bf24270 */
[----:B------:R-:W-:Y:S01]  /*02a0*/  ISETP.EQ.OR P5, PT, R4, RZ, !P0 ;  /* 0x000000ff0400720c */ /* 0x000fe200047a2670 */
[----:B0-----:R-:W0:Y:S01]  /*02b0*/  @!P4 LDC.64 R2, c[0x0][0x380] ;  /* 0x0000e000ff02cb82 */ /* 0x001e220000000a00 */
[C---:B------:R-:W-:Y:S02]  /*02c0*/  IADD3 R5, P6, PT, R6.reuse, R17, RZ ;  /* 0x0000001106057210 */ /* 0x040fe40007fde0ff */
[C---:B------:R-:W-:Y:S02]  /*02d0*/  ISETP.GT.AND P1, PT, R6.reuse, RZ, !P1 ;  /* 0x000000ff0600720c */ /* 0x040fe40004f24270 */
[C---:B------:R-:W-:Y:S01]  /*02e0*/  LEA.HI.X.SX32 R16, R17.reuse, R12, 0x1, P6 ;  /* 0x0000000c11107211 */ /* 0x040fe200030f0eff */
[----:B------:R-:W-:Y:S01]  /*02f0*/  VIADD R19, R17, UR6 ;  /* 0x0000000611137c36 */ /* 0x000fe20008000000 */
[----:B------:R-:W-:Y:S01]  /*0300*/  LEA R4, P6, R5, UR8, 0x2 ;  /* 0x0000000805047c11 */ /* 0x000fe2000f8c10ff */
[----:B------:R-:W-:-:S03]  /*0310*/  IMAD.IADD R13, R6, 0x1, R17 ;  /* 0x00000001060d7824 */ /* 0x000fc600078e0211 */
[----:B------:R-:W-:Y:S01]  /*0320*/  LEA.HI.X R5, R5, UR9, R16, 0x2, P6 ;  /* 0x0000000905057c11 */ /* 0x000fe2000b0f1410 */
[----:B------:R-:W4:Y:S01]  /*0330*/  @!P5 LDG.E R9, desc[UR4][R8.64+0x4] ;  /* 0x000004040809d981 */ /* 0x000f22000c1e1900 */
[----:B------:R-:W-:Y:S01]  /*0340*/  IADD3 R18, P6, PT, R6, R19, RZ ;  /* 0x0000001306127210 */ /* 0x000fe20007fde0ff */
[----:B--2---:R-:W-:Y:S01]  /*0350*/  @P3 IMAD.WIDE R16, R13, 0x4, R10 ;  /* 0x000000040d103825 */ /* 0x004fe200078e020a */
[----:B------:R-:W-:Y:S02]  /*0360*/  @!P2 IADD3 R7, PT, PT, R7, 0x1, RZ ;  /* 0x000000010707a810 */ /* 0x000fe40007ffe0ff */
[----:B------:R-:W-:Y:S02]  /*0370*/  LEA.HI.X.SX32 R11, R19, R12, 0x1, P6 ;  /* 0x0000000c130b7211 */ /* 0x000fe400030f0eff */
[----:B------:R-:W-:Y:S01]  /*0380*/  LEA R10, P6, R18, UR8, 0x2 ;  /* 0x00000008120a7c11 */ /* 0x000fe2000f8c10ff */
[----:B------:R-:W2:Y:S01]  /*0390*/  @P3 LDG.E R17, desc[UR4][R16.64] ;  /* 0x0000000410113981 */ /* 0x000ea2000c1e1900 */
[----:B------:R-:W-:-:S02]  /*03a0*/  @!P4 IMAD.IADD R21, R6, 0x1, R19 ;  /* 0x000000010615c824 */ /* 0x000fc400078e0213 */
[----:B------:R-:W-:Y:S01]  /*03b0*/  LEA.HI.X R11, R18, UR9, R11, 0x2, P6 ;  /* 0x00000009120b7c11 */ /* 0x000fe2000b0f140b */
[----:B------:R-:W5:Y:S01]  /*03c0*/  @P0 LDG.E R19, desc[UR4][R4.64+0x4] ;  /* 0x0000040404130981 */ /* 0x000f62000c1e1900 */
[----:B------:R-:W-:Y:S01]  /*03d0*/  ISETP.GE.U32.OR P6, PT, R14, UR7, !P0 ;  /* 0x000000070e007c0c */ /* 0x000fe2000c7c6470 */
[----:B0-----:R-:W-:-:S05]  /*03e0*/  @!P4 IMAD.WIDE R2, R21, 0x4, R2 ;  /* 0x000000041502c825 */ /* 0x001fca00078e0202 */
[----:B------:R-:W5:Y:S07]  /*03f0*/  @!P4 LDG.E R23, desc[UR4][R2.64] ;  /* 0x000000040217c981 */ /* 0x000f6e000c1e1900 */
[----:B------:R-:W5:Y:S01]  /*0400*/  @!P6 LDG.E R25, desc[UR4][R10.64+0x4] ;  /* 0x000004040a19e981 */ /* 0x000f62000c1e1900 */
[----:B------:R-:W-:-:S04]  /*0410*/  @!P5 VIADD R7, R7, 0x1 ;  /* 0x000000010707d836 */ /* 0x000fc80000000000 */
[----:B------:R-:W-:Y:S02]  /*0420*/  @P1 VIADD R7, R7, 0x1 ;  /* 0x0000000107071836 */ /* 0x000fe40000000000 */
[----:B---3--:R-:W-:Y:S01]  /*0430*/  @!P2 IMAD.IADD R0, R0, 0x1, R15 ;  /* 0x000000010000a824 */ /* 0x008fe200078e020f */
[----:B------:R-:W-:Y:S01]  /*0440*/  ISETP.GE.U32.OR P2, PT, R14, UR7, !P1 ;  /* 0x000000070e007c0c */ /* 0x000fe2000cf46470 */
[----:B------:R0:W3:-:S12]  /*0450*/  @P1 LDG.E R15, desc[UR4][R4.64+-0x4] ;  /* 0xfffffc04040f1981 */ /* 0x0000d8000c1e1900 */
[----:B------:R-:W5:Y:S01]  /*0460*/  @!P2 LDG.E R21, desc[UR4][R10.64+-0x4] ;  /* 0xfffffc040a15a981 */ /* 0x000f62000c1e1900 */
[----:B------:R-:W-:-:S05]  /*0470*/  @P3 VIADD R7, R7, 0x1 ;  /* 0x0000000107073836 */ /* 0x000fca0000000000 */
[----:B------:R-:W-:-:S05]  /*0480*/  @P0 IADD3 R7, PT, PT, R7, 0x1, RZ ;  /* 0x0000000107070810 */ /* 0x000fca0007ffe0ff */
[----:B------:R-:W-:-:S04]  /*0490*/  @!P2 VIADD R7, R7, 0x1 ;  /* 0x000000010707a836 */ /* 0x000fc80000000000 */
[----:B------:R-:W-:-:S04]  /*04a0*/  @!P4 VIADD R7, R7, 0x1 ;  /* 0x000000010707c836 */ /* 0x000fc80000000000 */
[----:B------:R-:W-:-:S05]  /*04b0*/  @!P6 VIADD R7, R7, 0x1 ;  /* 0x000000010707e836 */ /* 0x000fca0000000000 */
[----:B------:R-:W-:-:S04]  /*04c0*/  IABS R6, R7 ;  /* 0x0000000700067213 */ /* 0x000fc80000000000 */
[----:B0-----:R-:W0:Y:S01]  /*04d0*/  I2F.RP R4, R6 ;  /* 0x0000000600047306 */ /* 0x001e220000209400 */
[----:B----4-:R-:W-:-:S07]  /*04e0*/  @!P5 IADD3 R0, PT, PT, R0, R9, RZ ;  /* 0x000000090000d210 */ /* 0x010fce0007ffe0ff */
[----:B0-----:R-:W0:Y:S02]  /*04f0*/  MUFU.RCP R4, R4 ;  /* 0x0000000400047308 */ /* 0x001e240000001000 */
[----:B0-----:R-:W-:-:S06]  /*0500*/  VIADD R2, R4, 0xffffffe ;  /* 0x0ffffffe04027836 */ /* 0x001fcc0000000000 */
[----:B------:R0:W1:Y:S01]  /*0510*/  F2I.FTZ.U32.TRUNC.NTZ R3, R2 ;  /* 0x0000000200037305 */ /* 0x000062000021f000 */
[----:B------:R-:W-:Y:S02]  /*0520*/  IABS R8, R7 ;  /* 0x0000000700087213 */ /* 0x000fe40000000000 */
[----:B0-----:R-:W-:Y:S02]  /*0530*/  MOV R2, RZ ;  /* 0x000000ff00027202 */ /* 0x001fe40000000f00 */
[----:B-1----:R-:W-:-:S05]  /*0540*/  IADD3 R5, PT, PT, RZ, -R3, RZ ;  /* 0x80000003ff057210 */ /* 0x002fca0007ffe0ff */
[----:B------:R-:W-:Y:S02]  /*0550*/  IMAD R5, R5, R6, RZ ;  /* 0x0000000605057224 */ /* 0x000fe400078e02ff */
[----:B------:R-:W-:Y:S02]  /*0560*/  IMAD.MOV R8, RZ, RZ, -R8 ;  /* 0x000000ffff087224 */ /* 0x000fe400078e0a08 */
[----:B------:R-:W-:-:S04]  /*0570*/  IMAD.HI.U32 R2, R3, R5, R2 ;  /* 0x0000000503027227 */ /* 0x000fc800078e0002 */
[----:B------:R-:W-:Y:S02]  /*0580*/  IMAD.MOV.U32 R3, RZ, RZ, R8 ;  /* 0x000000ffff037224 */ /* 0x000fe400078e0008 */
[----:B---3--:R-:W-:-:S04]  /*0590*/  @P1 IMAD.IADD R0, R0, 0x1, R15 ;  /* 0x0000000100001824 */ /* 0x008fc800078e020f */
[----:B--2---:R-:W-:-:S04]  /*05a0*/  @P3 IMAD.IADD R0, R0, 0x1, R17 ;  /* 0x0000000100003824 */ /* 0x004fc800078e0211 */
[----:B-----5:R-:W-:-:S04]  /*05b0*/  @P0 IMAD.IADD R0, R0, 0x1, R19 ;  /* 0x0000000100000824 */ /* 0x020fc800078e0213 */
[----:B------:R-:W-:-:S04]  /*05c0*/  @!P2 IMAD.IADD R0, R0, 0x1, R21 ;  /* 0x000000010000a824 */ /* 0x000fc800078e0215 */
[----:B------:R-:W-:-:S04]  /*05d0*/  @!P4 IMAD.IADD R0, R0, 0x1, R23 ;  /* 0x000000010000c824 */ /* 0x000fc800078e0217 */
[----:B------:R-:W-:-:S05]  /*05e0*/  @!P6 IMAD.IADD R0, R0, 0x1, R25 ;  /* 0x000000010000e824 */ /* 0x000fca00078e0219 */
[----:B------:R-:W-:-:S05]  /*05f0*/  IABS R4, R0 ;  /* 0x0000000000047213 */ /* 0x000fca0000000000 */
[----:B------:R-:W-:-:S04]  /*0600*/  IMAD.MOV.U32 R5, RZ, RZ, R4 ;  /* 0x000000ffff057224 */ /* 0x000fc800078e0004 */
[----:B------:R-:W-:-:S04]  /*0610*/  IMAD.HI.U32 R4, R2, R5, RZ ;  /* 0x0000000502047227 */ /* 0x000fc800078e00ff */
[----:B------:R-:W-:Y:S02]  /*0620*/  IMAD R5, R4, R3, R5 ;  /* 0x0000000304057224 */ /* 0x000fe400078e0205 */
[----:B------:R-:W0:Y:S03]  /*0630*/  LDC.64 R2, c[0x0][0x388] ;  /* 0x0000e200ff027b82 */ /* 0x000e260000000a00 */
[----:B------:R-:W-:Y:S02]  /*0640*/  ISETP.GT.U32.AND P1, PT, R6, R5, PT ;  /* 0x000000050600720c */ /* 0x000fe40003f24070 */
[----:B------:R-:W-:-:S11]  /*0650*/  LOP3.LUT R0, R0, R7, RZ, 0x3c, !PT ;  /* 0x0000000700007212 */ /* 0x000fd600078e3cff */
[----:B------:R-:W-:Y:S01]  /*0660*/  @!P1 IMAD.IADD R5, R5, 0x1, -R6 ;  /* 0x0000000105059824 */ /* 0x000fe200078e0a06 */
[----:B------:R-:W-:-:S04]  /*0670*/  ISETP.GE.AND P2, PT, R0, RZ, PT ;  /* 0x000000ff0000720c */ /* 0x000fc80003f46270 */
[----:B------:R-:W-:Y:S02]  /*0680*/  ISETP.GE.U32.AND P0, PT, R5, R6, PT ;  /* 0x000000060500720c */ /* 0x000fe40003f06070 */
[----:B------:R-:W-:Y:S02]  /*0690*/  @!P1 IADD3 R4, PT, PT, R4, 0x1, RZ ;  /* 0x0000000104049810 */ /* 0x000fe40007ffe0ff */
[----:B------:R-:W-:Y:S01]  /*06a0*/  ISETP.NE.AND P1, PT, R7, RZ, PT ;  /* 0x000000ff0700720c */ /* 0x000fe20003f25270 */
[----:B0-----:R-:W-:-:S08]  /*06b0*/  IMAD.WIDE R2, R13, 0x4, R2 ;  /* 0x000000040d027825 */ /* 0x001fd000078e0202 */
[----:B------:R-:W-:-:S04]  /*06c0*/  @P0 VIADD R4, R4, 0x1 ;  /* 0x0000000104040836 */ /* 0x000fc80000000000 */
[----:B------:R-:W-:Y:S01]  /*06d0*/  @!P2 IMAD.MOV R4, RZ, RZ, -R4 ;  /* 0x000000ffff04a224 */ /* 0x000fe200078e0a04 */
[----:B------:R-:W-:-:S05]  /*06e0*/  @!P1 LOP3.LUT R4, RZ, R7, RZ, 0x33, !PT ;  /* 0x00000007ff049212 */ /* 0x000fca00078e33ff */
[----:B------:R-:W-:Y:S01]  /*06f0*/  STG.E desc[UR4][R2.64], R4 ;  /* 0x0000000402007986 */ /* 0x000fe2000c101904 */
[----:B------:R-:W-:Y:S05]  /*0700*/  EXIT ;  /* 0x000000000000794d */ /* 0x000fea0003800000 */
.L_x_0:
[----:B------:R-:W-:-:S00]  /*0710*/  BRA `(.L_x_0) ;  /* 0xfffffffc00fc7947 */ /* 0x000fc0000383ffff */
[----:B------:R-:W-:-:S00]  /*0720*/  NOP ;  /* 0x0000000000007918 */ /* 0x000fc00000000000 */
        /* <DEDUP_REMOVED lines=13> */
.L_x_1:


//--------------------- .nv.shared.reserved.0     --------------------------
	.section	.nv.shared.reserved.0,"aw",@nobits
	.weak		__nv_reservedSMEM_offset_0_alias
	.size		__nv_reservedSMEM_offset_0_alias, 0, 64
	.other		__nv_reservedSMEM_offset_0_alias,@"STO_CUDA_RESERVED_SHARED STV_DEFAULT"
__nv_reservedSMEM_offset_0_alias:
	.zero		0
	.zero		64


//--------------------- .nv.constant0._Z10blurKernelPiS_ii --------------------------
	.section	.nv.constant0._Z10blurKernelPiS_ii,"a",@progbits
	.sectionflags	@""
	.align	4
.nv.constant0._Z10blurKernelPiS_ii:
	.zero		920


//--------------------- SYMBOLS --------------------------

	.type		.nv.reservedSmem.offset0,@object
	.size		.nv.reservedSmem.offset0,0x4
